//
// Generated by NVIDIA NVVM Compiler
//
// Compiler Build ID: CL-36424714
// Cuda compilation tools, release 13.0, V13.0.88
// Based on NVVM 20.0.0
//

.version 9.0
.target sm_100
.address_size 64

	// .globl	_Z16TransposeSamplesv
// _ZZ16TransposeSamplesvE6buffer has been demoted

.visible .entry _Z16TransposeSamplesv()
{
	.reg .b32 	%r<5>;
	.reg .b64 	%rd<9>;
	// demoted variable
	.shared .align 8 .b8 _ZZ16TransposeSamplesvE6buffer[4096];
	mov.u32 	%r1, %tid.x;
	shl.b32 	%r2, %r1, 3;
	mov.u32 	%r3, _ZZ16TransposeSamplesvE6buffer;
	add.s32 	%r4, %r3, %r2;
	mov.b64 	%rd1, 0;
	st.shared.u64 	[%r4], %rd1;
	mov.b64 	%rd2, 1;
	st.shared.u64 	[%r4+512], %rd2;
	mov.b64 	%rd3, 2;
	st.shared.u64 	[%r4+1024], %rd3;
	mov.b64 	%rd4, 3;
	st.shared.u64 	[%r4+1536], %rd4;
	mov.b64 	%rd5, 4;
	st.shared.u64 	[%r4+2048], %rd5;
	mov.b64 	%rd6, 5;
	st.shared.u64 	[%r4+2560], %rd6;
	mov.b64 	%rd7, 6;
	st.shared.u64 	[%r4+3072], %rd7;
	mov.b64 	%rd8, 7;
	st.shared.u64 	[%r4+3584], %rd8;
	bar.sync 	0;
	ret;

}


// ===== COMPILED SASS (sm_100) =====

	.target	sm_100

	.elftype	@"ET_EXEC"


//--------------------- .note.nv.tkinfo           --------------------------
	.section	.note.nv.tkinfo,"",@"SHT_NOTE"
	.sectionflags	@"SHF_NOTE_NV_TKINFO"
	.tkinfo
        /*0018*/ 	.word	0x00000002
        /*0030*/ 	.string	""
        /*0030*/ 	.string	"ptxas"
        /*0030*/ 	.string	"Cuda compilation tools, release 13.0, V13.0.88"
        /*0030*/ 	.string	"Build cuda_13.0.r13.0/compiler.36424714_0"
        /*0030*/ 	.string	"-arch sm_100 -m 64 "



//--------------------- .note.nv.cuinfo           --------------------------
	.section	.note.nv.cuinfo,"",@"SHT_NOTE"
	.sectionflags	@"SHF_NOTE_NV_CUINFO"
        /*0018*/ 	.short	0x0002
        /*001a*/ 	.short	0x0064
        /*001c*/ 	.short	0x0082
	.zero		2


//--------------------- .nv.info                  --------------------------
	.section	.nv.info,"",@"SHT_CUDA_INFO"
	.align	4


	//----- nvinfo : EIATTR_REGCOUNT
	.align		4
        /*0000*/ 	.byte	0x04, 0x2f
        /*0002*/ 	.short	(.L_1 - .L_0)
	.align		4
.L_0:
        /*0004*/ 	.word	index@(_Z16TransposeSamplesv)
        /*0008*/ 	.word	0x00000014


	//----- nvinfo : EIATTR_FRAME_SIZE
	.align		4
.L_1:
        /*000c*/ 	.byte	0x04, 0x11
        /*000e*/ 	.short	(.L_3 - .L_2)
	.align		4
.L_2:
        /*0010*/ 	.word	index@(_Z16TransposeSamplesv)
        /*0014*/ 	.word	0x00000000


	//----- nvinfo : EIATTR_MIN_STACK_SIZE
	.align		4
.L_3:
        /*0018*/ 	.byte	0x04, 0x12
        /*001a*/ 	.short	(.L_5 - .L_4)
	.align		4
.L_4:
        /*001c*/ 	.word	index@(_Z16TransposeSamplesv)
        /*0020*/ 	.word	0x00000000
.L_5:


//--------------------- .nv.compat                --------------------------
	.section	.nv.compat,"",@"SHT_CUDA_COMPAT_INFO"
	.align	4
        /*0000*/ 	.byte	0x02, 0x09, 0x00, 0x00, 0x02, 0x02, 0x01, 0x00, 0x02, 0x05, 0x05, 0x00, 0x03, 0x07, 0x01, 0x01
        /*0010*/ 	.byte	0x02, 0x03, 0x00, 0x00, 0x02, 0x06, 0x01, 0x00, 0x04, 0x0b, 0x08, 0x00, 0x09, 0x00, 0x00, 0x00
        /*0020*/ 	.byte	0x00, 0x00, 0x00, 0x00


//--------------------- .nv.info._Z16TransposeSamplesv --------------------------
	.section	.nv.info._Z16TransposeSamplesv,"",@"SHT_CUDA_INFO"
	.sectionflags	@""
	.align	4


	//----- nvinfo : EIATTR_CUDA_API_VERSION
	.align		4
        /*0000*/ 	.byte	0x04, 0x37
        /*0002*/ 	.short	(.L_7 - .L_6)
.L_6:
        /*0004*/ 	.word	0x00000082


	//----- nvinfo : EIATTR_SPARSE_MMA_MASK
	.align		4
.L_7:
        /*0008*/ 	.byte	0x03, 0x50
        /*000a*/ 	.short	0x0000


	//----- nvinfo : EIATTR_MAXREG_COUNT
	.align		4
        /*000c*/ 	.byte	0x03, 0x1b
        /*000e*/ 	.short	0x00ff


	//----- nvinfo : EIATTR_NUM_BARRIERS
	.align		4
        /*0010*/ 	.byte	0x02, 0x4c
        /*0012*/ 	.byte	0x01
	.zero		1


	//----- nvinfo : EIATTR_MERCURY_ISA_VERSION
	.align		4
        /*0014*/ 	.byte	0x03, 0x5f
        /*0016*/ 	.short	0x0101


	//----- nvinfo : EIATTR_VRC_CTA_INIT_COUNT
	.align		4
        /*0018*/ 	.byte	0x02, 0x4a
	.zero		1
	.zero		1


	//----- nvinfo : EIATTR_EXIT_INSTR_OFFSETS
	.align		4
        /*001c*/ 	.byte	0x04, 0x1c
        /*001e*/ 	.short	(.L_9 - .L_8)


	//   ....[0]....
.L_8:
        /*0020*/ 	.word	0x000001d0


	//----- nvinfo : EIATTR_SW_WAR
	.align		4
.L_9:
        /*0024*/ 	.byte	0x04, 0x36
        /*0026*/ 	.short	(.L_11 - .L_10)
.L_10:
        /*0028*/ 	.word	0x00000008
.L_11:


//--------------------- .nv.callgraph             --------------------------
	.section	.nv.callgraph,"",@"SHT_CUDA_CALLGRAPH"
	.align	4
	.sectionentsize	8
	.align		4
        /*0000*/ 	.word	0x00000000
	.align		4
        /*0004*/ 	.word	0xffffffff
	.align		4
        /*0008*/ 	.word	0x00000000
	.align		4
        /*000c*/ 	.word	0xfffffffe
	.align		4
        /*0010*/ 	.word	0x00000000
	.align		4
        /*0014*/ 	.word	0xfffffffd
	.align		4
        /*0018*/ 	.word	0x00000000
	.align		4
        /*001c*/ 	.word	0xfffffffc


//--------------------- .text._Z16TransposeSamplesv --------------------------
	.section	.text._Z16TransposeSamplesv,"ax",@progbits
	.align	128
        .global         _Z16TransposeSamplesv
        .type           _Z16TransposeSamplesv,@function
        .size           _Z16TransposeSamplesv,(.L_x_1 - _Z16TransposeSamplesv)
        .other          _Z16TransposeSamplesv,@"STO_CUDA_ENTRY STV_DEFAULT"
_Z16TransposeSamplesv:
.text._Z16TransposeSamplesv:
[----:B------:R-:W-:Y:S01]  /*0000*/  LDC R1, c[0x0][0x37c] ;  /* 0x0000df00ff017b82 */ /* 0x000fe20000000800 */
[----:B------:R-:W0:Y:S07]  /*0010*/  S2R R17, SR_TID.X ;  /* 0x0000000000117919 */ /* 0x000e2e0000002100 */
[----:B------:R-:W1:Y:S01]  /*0020*/  S2UR UR5, SR_CgaCtaId ;  /* 0x00000000000579c3 */ /* 0x000e620000008800 */
[----:B------:R-:W-:Y:S01]  /*0030*/  UMOV UR4, 0x400 ;  /* 0x0000040000047882 */ /* 0x000fe20000000000 */
[----:B------:R-:W-:-:S02]  /*0040*/  HFMA2 R4, -RZ, RZ, 0, 1.1920928955078125e-07 ;  /* 0x00000002ff047431 */ /* 0x000fc400000001ff */
[----:B------:R-:W-:Y:S02]  /*0050*/  IMAD.MOV.U32 R2, RZ, RZ, 0x1 ;  /* 0x00000001ff027424 */ /* 0x000fe400078e00ff */
[----:B------:R-:W-:Y:S02]  /*0060*/  HFMA2 R8, -RZ, RZ, 0, 2.384185791015625e-07 ;  /* 0x00000004ff087431 */ /* 0x000fe400000001ff */
[----:B------:R-:W-:Y:S02]  /*0070*/  IMAD.MOV.U32 R3, RZ, RZ, 0x0 ;  /* 0x00000000ff037424 */ /* 0x000fe400078e00ff */
[----:B------:R-:W-:Y:S02]  /*0080*/  HFMA2 R12, -RZ, RZ, 0, 3.5762786865234375e-07 ;  /* 0x00000006ff0c7431 */ /* 0x000fe400000001ff */
[----:B------:R-:W-:Y:S02]  /*0090*/  IMAD.MOV.U32 R5, RZ, RZ, 0x0 ;  /* 0x00000000ff057424 */ /* 0x000fe400078e00ff */
[----:B------:R-:W-:Y:S01]  /*00a0*/  HFMA2 R15, -RZ, RZ, 0, 0 ;  /* 0x00000000ff0f7431 */ /* 0x000fe200000001ff */
[----:B------:R-:W-:Y:S01]  /*00b0*/  MOV R6, 0x3 ;  /* 0x0000000300067802 */ /* 0x000fe20000000f00 */
[----:B------:R-:W-:Y:S01]  /*00c0*/  IMAD.MOV.U32 R7, RZ, RZ, 0x0 ;  /* 0x00000000ff077424 */ /* 0x000fe200078e00ff */
[----:B------:R-:W-:Y:S01]  /*00d0*/  MOV R10, 0x5 ;  /* 0x00000005000a7802 */ /* 0x000fe20000000f00 */
[----:B------:R-:W-:Y:S01]  /*00e0*/  IMAD.MOV.U32 R9, RZ, RZ, 0x0 ;  /* 0x00000000ff097424 */ /* 0x000fe200078e00ff */
[----:B------:R-:W-:Y:S01]  /*00f0*/  MOV R14, 0x7 ;  /* 0x00000007000e7802 */ /* 0x000fe20000000f00 */
[----:B------:R-:W-:-:S02]  /*0100*/  IMAD.MOV.U32 R11, RZ, RZ, 0x0 ;  /* 0x00000000ff0b7424 */ /* 0x000fc400078e00ff */
[----:B------:R-:W-:Y:S01]  /*0110*/  IMAD.MOV.U32 R13, RZ, RZ, 0x0 ;  /* 0x00000000ff0d7424 */ /* 0x000fe200078e00ff */
[----:B-1----:R-:W-:-:S06]  /*0120*/  ULEA UR4, UR5, UR4, 0x18 ;  /* 0x0000000405047291 */ /* 0x002fcc000f8ec0ff */
[----:B0-----:R-:W-:-:S05]  /*0130*/  LEA R17, R17, UR4, 0x3 ;  /* 0x0000000411117c11 */ /* 0x001fca000f8e18ff */
[----:B------:R-:W-:Y:S04]  /*0140*/  STS.64 [R17+0x200], R2 ;  /* 0x0002000211007388 */ /* 0x000fe80000000a00 */
[----:B------:R-:W-:Y:S04]  /*0150*/  STS.64 [R17+0x400], R4 ;  /* 0x0004000411007388 */ /* 0x000fe80000000a00 */
[----:B------:R-:W-:Y:S04]  /*0160*/  STS.64 [R17+0x600], R6 ;  /* 0x0006000611007388 */ /* 0x000fe80000000a00 */
[----:B------:R-:W-:Y:S04]  /*0170*/  STS.64 [R17+0x800], R8 ;  /* 0x0008000811007388 */ /* 0x000fe80000000a00 */
[----:B------:R-:W-:Y:S04]  /*0180*/  STS.64 [R17+0xa00], R10 ;  /* 0x000a000a11007388 */ /* 0x000fe80000000a00 */
[----:B------:R-:W-:Y:S04]  /*0190*/  STS.64 [R17+0xc00], R12 ;  /* 0x000c000c11007388 */ /* 0x000fe80000000a00 */
[----:B------:R-:W-:Y:S04]  /*01a0*/  STS.64 [R17+0xe00], R14 ;  /* 0x000e000e11007388 */ /* 0x000fe80000000a00 */
[----:B------:R-:W-:Y:S01]  /*01b0*/  STS.64 [R17], RZ ;  /* 0x000000ff11007388 */ /* 0x000fe20000000a00 */
[----:B------:R-:W-:Y:S06]  /*01c0*/  BAR.SYNC.DEFER_BLOCKING 0x0 ;  /* 0x0000000000007b1d */ /* 0x000fec0000010000 */
[----:B------:R-:W-:Y:S05]  /*01d0*/  EXIT ;  /* 0x000000000000794d */ /* 0x000fea0003800000 */
.L_x_0:
[----:B------:R-:W-:-:S00]  /*01e0*/  BRA `(.L_x_0) ;  /* 0xfffffffc00fc7947 */ /* 0x000fc0000383ffff */
[----:B------:R-:W-:-:S00]  /*01f0*/  NOP ;  /* 0x0000000000007918 */ /* 0x000fc00000000000 */
        /* <DEDUP_REMOVED lines=8> */
.L_x_1:


//--------------------- .nv.shared._Z16TransposeSamplesv --------------------------
	.section	.nv.shared._Z16TransposeSamplesv,"aw",@nobits
	.sectionflags	@""
	.align	8
.nv.shared._Z16TransposeSamplesv:
	.zero		5120


//--------------------- .nv.shared.reserved.0     --------------------------
	.section	.nv.shared.reserved.0,"aw",@nobits
	.weak		__nv_reservedSMEM_offset_0_alias
	.size		__nv_reservedSMEM_offset_0_alias, 0, 64
	.other		__nv_reservedSMEM_offset_0_alias,@"STO_CUDA_RESERVED_SHARED STV_DEFAULT"
__nv_reservedSMEM_offset_0_alias:
	.zero		0
	.zero		64


//--------------------- .nv.constant0._Z16TransposeSamplesv --------------------------
	.section	.nv.constant0._Z16TransposeSamplesv,"a",@progbits
	.sectionflags	@""
	.align	4
.nv.constant0._Z16TransposeSamplesv:
	.zero		896


//--------------------- SYMBOLS --------------------------

	.type		.nv.reservedSmem.offset0,@object
	.size		.nv.reservedSmem.offset0,0x4
	.type		.nv.reservedSmem.cap,@object
	.size		.nv.reservedSmem.cap,0x4
